//
// Generated by NVIDIA NVVM Compiler
//
// Compiler Build ID: CL-36424714
// Cuda compilation tools, release 13.0, V13.0.88
// Based on NVVM 20.0.0
//

.version 9.0
.target sm_100
.address_size 64

	// .globl	_Z9HL_kernelPKhjjPh

.visible .entry _Z9HL_kernelPKhjjPh(
	.param .u64 .ptr .align 1 _Z9HL_kernelPKhjjPh_param_0,
	.param .u32 _Z9HL_kernelPKhjjPh_param_1,
	.param .u32 _Z9HL_kernelPKhjjPh_param_2,
	.param .u64 .ptr .align 1 _Z9HL_kernelPKhjjPh_param_3
)
{
	.reg .pred 	%p<9>;
	.reg .b16 	%rs<6>;
	.reg .b32 	%r<34>;
	.reg .b64 	%rd<56>;

	ld.param.u64 	%rd19, [_Z9HL_kernelPKhjjPh_param_0];
	ld.param.u32 	%r2, [_Z9HL_kernelPKhjjPh_param_1];
	ld.param.u32 	%rd4, [_Z9HL_kernelPKhjjPh_param_2];
	ld.param.u64 	%rd20, [_Z9HL_kernelPKhjjPh_param_3];
	cvta.to.global.u64 	%rd1, %rd20;
	mov.u32 	%r3, %ctaid.x;
	mov.u32 	%r4, %ntid.x;
	mov.u32 	%r5, %tid.x;
	mad.lo.s32 	%r6, %r3, %r4, %r5;
	div.u32 	%r7, %r6, %r2;
	mul.lo.s32 	%r8, %r7, %r2;
	sub.s32 	%r9, %r6, %r8;
	cvt.u64.u32 	%rd2, %r9;
	cvt.s64.s32 	%rd3, %r7;
	add.s64 	%rd21, %rd4, %rd3;
	add.s64 	%rd5, %rd21, -1;
	and.b64  	%rd22, %rd5, -4294967296;
	setp.ne.s64 	%p1, %rd22, 0;
	@%p1 bra 	$L__BB0_2;
	cvt.u32.u64 	%r10, %rd4;
	cvt.u32.u64 	%r11, %rd5;
	rem.u32 	%r12, %r11, %r10;
	cvt.u64.u32 	%rd53, %r12;
	bra.uni 	$L__BB0_3;
$L__BB0_2:
	rem.u64 	%rd53, %rd5, %rd4;
$L__BB0_3:
	cvt.u64.u32 	%rd9, %r2;
	add.s64 	%rd10, %rd3, 1;
	and.b64  	%rd23, %rd10, -4294967296;
	setp.ne.s64 	%p2, %rd23, 0;
	@%p2 bra 	$L__BB0_5;
	cvt.u32.u64 	%r13, %rd4;
	cvt.u32.u64 	%r14, %rd10;
	rem.u32 	%r15, %r14, %r13;
	cvt.u64.u32 	%rd54, %r15;
	bra.uni 	$L__BB0_6;
$L__BB0_5:
	rem.u64 	%rd54, %rd10, %rd4;
$L__BB0_6:
	add.s64 	%rd24, %rd9, %rd2;
	add.s64 	%rd14, %rd24, -1;
	and.b64  	%rd25, %rd14, -4294967296;
	setp.ne.s64 	%p3, %rd25, 0;
	@%p3 bra 	$L__BB0_8;
	cvt.u32.u64 	%r16, %rd9;
	cvt.u32.u64 	%r17, %rd14;
	rem.u32 	%r18, %r17, %r16;
	cvt.u64.u32 	%rd55, %r18;
	bra.uni 	$L__BB0_9;
$L__BB0_8:
	rem.u64 	%rd55, %rd14, %rd9;
$L__BB0_9:
	mul.lo.s64 	%rd26, %rd54, %rd9;
	mul.lo.s64 	%rd27, %rd53, %rd9;
	mul.lo.s64 	%rd28, %rd3, %rd9;
	cvta.to.global.u64 	%rd29, %rd19;
	add.s64 	%rd30, %rd2, 1;
	setp.eq.s64 	%p4, %rd30, %rd9;
	selp.b64 	%rd31, 0, %rd30, %p4;
	add.s64 	%rd32, %rd55, %rd27;
	add.s64 	%rd33, %rd29, %rd32;
	ld.global.u8 	%r19, [%rd33];
	add.s64 	%rd34, %rd55, %rd28;
	add.s64 	%rd35, %rd29, %rd34;
	ld.global.u8 	%r20, [%rd35];
	add.s32 	%r21, %r20, %r19;
	add.s64 	%rd36, %rd55, %rd26;
	add.s64 	%rd37, %rd29, %rd36;
	ld.global.u8 	%r22, [%rd37];
	add.s32 	%r23, %r21, %r22;
	add.s64 	%rd38, %rd27, %rd2;
	add.s64 	%rd39, %rd29, %rd38;
	ld.global.u8 	%r24, [%rd39];
	add.s32 	%r25, %r23, %r24;
	add.s64 	%rd40, %rd26, %rd2;
	add.s64 	%rd41, %rd29, %rd40;
	ld.global.u8 	%r26, [%rd41];
	add.s32 	%r27, %r25, %r26;
	add.s64 	%rd42, %rd31, %rd27;
	add.s64 	%rd43, %rd29, %rd42;
	ld.global.u8 	%r28, [%rd43];
	add.s32 	%r29, %r27, %r28;
	add.s64 	%rd44, %rd31, %rd28;
	add.s64 	%rd45, %rd29, %rd44;
	ld.global.u8 	%r30, [%rd45];
	add.s32 	%r31, %r29, %r30;
	add.s64 	%rd46, %rd31, %rd26;
	add.s64 	%rd47, %rd29, %rd46;
	ld.global.u8 	%r32, [%rd47];
	add.s32 	%r1, %r31, %r32;
	add.s64 	%rd18, %rd28, %rd2;
	add.s64 	%rd48, %rd29, %rd18;
	ld.global.u8 	%rs1, [%rd48];
	setp.ne.s16 	%p5, %rs1, 1;
	@%p5 bra 	$L__BB0_13;
	and.b32  	%r33, %r1, -2;
	setp.ne.s32 	%p8, %r33, 2;
	@%p8 bra 	$L__BB0_12;
	add.s64 	%rd52, %rd1, %rd18;
	mov.b16 	%rs5, 1;
	st.global.u8 	[%rd52], %rs5;
	bra.uni 	$L__BB0_17;
$L__BB0_12:
	add.s64 	%rd51, %rd1, %rd18;
	mov.b16 	%rs4, 0;
	st.global.u8 	[%rd51], %rs4;
	bra.uni 	$L__BB0_17;
$L__BB0_13:
	setp.eq.s32 	%p6, %r1, 6;
	@%p6 bra 	$L__BB0_15;
	setp.ne.s32 	%p7, %r1, 3;
	@%p7 bra 	$L__BB0_16;
$L__BB0_15:
	add.s64 	%rd49, %rd1, %rd18;
	mov.b16 	%rs2, 1;
	st.global.u8 	[%rd49], %rs2;
	bra.uni 	$L__BB0_17;
$L__BB0_16:
	add.s64 	%rd50, %rd1, %rd18;
	mov.b16 	%rs3, 0;
	st.global.u8 	[%rd50], %rs3;
$L__BB0_17:
	ret;

}


// ===== COMPILED SASS (sm_100) =====

	.target	sm_100

	.elftype	@"ET_EXEC"


//--------------------- .note.nv.tkinfo           --------------------------
	.section	.note.nv.tkinfo,"",@"SHT_NOTE"
	.sectionflags	@"SHF_NOTE_NV_TKINFO"
	.tkinfo
        /*0018*/ 	.word	0x00000002
        /*0030*/ 	.string	""
        /*0030*/ 	.string	"ptxas"
        /*0030*/ 	.string	"Cuda compilation tools, release 13.0, V13.0.88"
        /*0030*/ 	.string	"Build cuda_13.0.r13.0/compiler.36424714_0"
        /*0030*/ 	.string	"-arch sm_100 -m 64 "



//--------------------- .note.nv.cuinfo           --------------------------
	.section	.note.nv.cuinfo,"",@"SHT_NOTE"
	.sectionflags	@"SHF_NOTE_NV_CUINFO"
        /*0018*/ 	.short	0x0002
        /*001a*/ 	.short	0x0064
        /*001c*/ 	.short	0x0082
	.zero		2


//--------------------- .nv.info                  --------------------------
	.section	.nv.info,"",@"SHT_CUDA_INFO"
	.align	4


	//----- nvinfo : EIATTR_REGCOUNT
	.align		4
        /*0000*/ 	.byte	0x04, 0x2f
        /*0002*/ 	.short	(.L_1 - .L_0)
	.align		4
.L_0:
        /*0004*/ 	.word	index@(_Z9HL_kernelPKhjjPh)
        /*0008*/ 	.word	0x0000001f


	//----- nvinfo : EIATTR_FRAME_SIZE
	.align		4
.L_1:
        /*000c*/ 	.byte	0x04, 0x11
        /*000e*/ 	.short	(.L_3 - .L_2)
	.align		4
.L_2:
        /*0010*/ 	.word	index@($__internal_0_$__cuda_sm20_rem_u64)
        /*0014*/ 	.word	0x00000000


	//----- nvinfo : EIATTR_FRAME_SIZE
	.align		4
.L_3:
        /*0018*/ 	.byte	0x04, 0x11
        /*001a*/ 	.short	(.L_5 - .L_4)
	.align		4
.L_4:
        /*001c*/ 	.word	index@(_Z9HL_kernelPKhjjPh)
        /*0020*/ 	.word	0x00000000


	//----- nvinfo : EIATTR_MIN_STACK_SIZE
	.align		4
.L_5:
        /*0024*/ 	.byte	0x04, 0x12
        /*0026*/ 	.short	(.L_7 - .L_6)
	.align		4
.L_6:
        /*0028*/ 	.word	index@(_Z9HL_kernelPKhjjPh)
        /*002c*/ 	.word	0x00000000
.L_7:


//--------------------- .nv.compat                --------------------------
	.section	.nv.compat,"",@"SHT_CUDA_COMPAT_INFO"
	.align	4
        /*0000*/ 	.byte	0x02, 0x09, 0x00, 0x00, 0x02, 0x02, 0x01, 0x00, 0x02, 0x05, 0x05, 0x00, 0x03, 0x07, 0x01, 0x01
        /*0010*/ 	.byte	0x02, 0x03, 0x00, 0x00, 0x02, 0x06, 0x01, 0x00, 0x04, 0x0b, 0x08, 0x00, 0x09, 0x00, 0x00, 0x00
        /*0020*/ 	.byte	0x00, 0x00, 0x00, 0x00


//--------------------- .nv.info._Z9HL_kernelPKhjjPh --------------------------
	.section	.nv.info._Z9HL_kernelPKhjjPh,"",@"SHT_CUDA_INFO"
	.sectionflags	@""
	.align	4


	//----- nvinfo : EIATTR_CUDA_API_VERSION
	.align		4
        /*0000*/ 	.byte	0x04, 0x37
        /*0002*/ 	.short	(.L_9 - .L_8)
.L_8:
        /*0004*/ 	.word	0x00000082


	//----- nvinfo : EIATTR_KPARAM_INFO
	.align		4
.L_9:
        /*0008*/ 	.byte	0x04, 0x17
        /*000a*/ 	.short	(.L_11 - .L_10)
.L_10:
        /*000c*/ 	.word	0x00000000
        /*0010*/ 	.short	0x0003
        /*0012*/ 	.short	0x0010
        /*0014*/ 	.byte	0x00, 0xf5, 0x21, 0x00


	//----- nvinfo : EIATTR_KPARAM_INFO
	.align		4
.L_11:
        /*0018*/ 	.byte	0x04, 0x17
        /*001a*/ 	.short	(.L_13 - .L_12)
.L_12:
        /*001c*/ 	.word	0x00000000
        /*0020*/ 	.short	0x0002
        /*0022*/ 	.short	0x000c
        /*0024*/ 	.byte	0x00, 0xf0, 0x11, 0x00


	//----- nvinfo : EIATTR_KPARAM_INFO
	.align		4
.L_13:
        /*0028*/ 	.byte	0x04, 0x17
        /*002a*/ 	.short	(.L_15 - .L_14)
.L_14:
        /*002c*/ 	.word	0x00000000
        /*0030*/ 	.short	0x0001
        /*0032*/ 	.short	0x0008
        /*0034*/ 	.byte	0x00, 0xf0, 0x11, 0x00


	//----- nvinfo : EIATTR_KPARAM_INFO
	.align		4
.L_15:
        /*0038*/ 	.byte	0x04, 0x17
        /*003a*/ 	.short	(.L_17 - .L_16)
.L_16:
        /*003c*/ 	.word	0x00000000
        /*0040*/ 	.short	0x0000
        /*0042*/ 	.short	0x0000
        /*0044*/ 	.byte	0x00, 0xf5, 0x21, 0x00


	//----- nvinfo : EIATTR_SPARSE_MMA_MASK
	.align		4
.L_17:
        /*0048*/ 	.byte	0x03, 0x50
        /*004a*/ 	.short	0x0000


	//----- nvinfo : EIATTR_MAXREG_COUNT
	.align		4
        /*004c*/ 	.byte	0x03, 0x1b
        /*004e*/ 	.short	0x00ff


	//----- nvinfo : EIATTR_MERCURY_ISA_VERSION
	.align		4
        /*0050*/ 	.byte	0x03, 0x5f
        /*0052*/ 	.short	0x0101


	//----- nvinfo : EIATTR_VRC_CTA_INIT_COUNT
	.align		4
        /*0054*/ 	.byte	0x02, 0x4a
	.zero		1
	.zero		1


	//----- nvinfo : EIATTR_EXIT_INSTR_OFFSETS
	.align		4
        /*0058*/ 	.byte	0x04, 0x1c
        /*005a*/ 	.short	(.L_19 - .L_18)


	//   ....[0]....
.L_18:
        /*005c*/ 	.word	0x00000bd0


	//   ....[1]....
        /*0060*/ 	.word	0x00000c20


	//   ....[2]....
        /*0064*/ 	.word	0x00000ca0


	//   ....[3]....
        /*0068*/ 	.word	0x00000cf0


	//----- nvinfo : EIATTR_CRS_STACK_SIZE
	.align		4
.L_19:
        /*006c*/ 	.byte	0x04, 0x1e
        /*006e*/ 	.short	(.L_21 - .L_20)
.L_20:
        /*0070*/ 	.word	0x00000000


	//----- nvinfo : EIATTR_CBANK_PARAM_SIZE
	.align		4
.L_21:
        /*0074*/ 	.byte	0x03, 0x19
        /*0076*/ 	.short	0x0018


	//----- nvinfo : EIATTR_PARAM_CBANK
	.align		4
        /*0078*/ 	.byte	0x04, 0x0a
        /*007a*/ 	.short	(.L_23 - .L_22)
	.align		4
.L_22:
        /*007c*/ 	.word	index@(.nv.constant0._Z9HL_kernelPKhjjPh)
        /*0080*/ 	.short	0x0380
        /*0082*/ 	.short	0x0018


	//----- nvinfo : EIATTR_SW_WAR
	.align		4
.L_23:
        /*0084*/ 	.byte	0x04, 0x36
        /*0086*/ 	.short	(.L_25 - .L_24)
.L_24:
        /*0088*/ 	.word	0x00000008
.L_25:


//--------------------- .nv.callgraph             --------------------------
	.section	.nv.callgraph,"",@"SHT_CUDA_CALLGRAPH"
	.align	4
	.sectionentsize	8
	.align		4
        /*0000*/ 	.word	0x00000000
	.align		4
        /*0004*/ 	.word	0xffffffff
	.align		4
        /*0008*/ 	.word	0x00000000
	.align		4
        /*000c*/ 	.word	0xfffffffe
	.align		4
        /*0010*/ 	.word	0x00000000
	.align		4
        /*0014*/ 	.word	0xfffffffd
	.align		4
        /*0018*/ 	.word	0x00000000
	.align		4
        /*001c*/ 	.word	0xfffffffc


//--------------------- .text._Z9HL_kernelPKhjjPh --------------------------
	.section	.text._Z9HL_kernelPKhjjPh,"ax",@progbits
	.align	128
        .global         _Z9HL_kernelPKhjjPh
        .type           _Z9HL_kernelPKhjjPh,@function
        .size           _Z9HL_kernelPKhjjPh,(.L_x_11 - _Z9HL_kernelPKhjjPh)
        .other          _Z9HL_kernelPKhjjPh,@"STO_CUDA_ENTRY STV_DEFAULT"
_Z9HL_kernelPKhjjPh:
.text._Z9HL_kernelPKhjjPh:
[----:B------:R-:W-:Y:S08]  /*0000*/  LDC R1, c[0x0][0x37c] ;  /* 0x0000df00ff017b82 */ /* 0x000ff00000000800 */
[----:B------:R-:W0:Y:S01]  /*0010*/  LDC.64 R2, c[0x0][0x388] ;  /* 0x0000e200ff027b82 */ /* 0x000e220000000a00 */
[----:B------:R-:W1:Y:S01]  /*0020*/  S2R R8, SR_TID.X ;  /* 0x0000000000087919 */ /* 0x000e620000002100 */
[----:B------:R-:W-:Y:S06]  /*0030*/  BSSY.RECONVERGENT B0, `(.L_x_0) ;  /* 0x0000038000007945 */ /* 0x000fec0003800200 */
[----:B------:R-:W1:Y:S08]  /*0040*/  S2UR UR4, SR_CTAID.X ;  /* 0x00000000000479c3 */ /* 0x000e700000002500 */
[----:B------:R-:W1:Y:S01]  /*0050*/  LDC R7, c[0x0][0x360] ;  /* 0x0000d800ff077b82 */ /* 0x000e620000000800 */
[----:B0-----:R-:W0:Y:S01]  /*0060*/  I2F.U32.RP R0, R2 ;  /* 0x0000000200007306 */ /* 0x001e220000209000 */
[----:B------:R-:W-:-:S07]  /*0070*/  ISETP.NE.U32.AND P2, PT, R2, RZ, PT ;  /* 0x000000ff0200720c */ /* 0x000fce0003f45070 */
[----:B0-----:R-:W0:Y:S02]  /*0080*/  MUFU.RCP R0, R0 ;  /* 0x0000000000007308 */ /* 0x001e240000001000 */
[----:B0-----:R-:W-:-:S06]  /*0090*/  VIADD R4, R0, 0xffffffe ;  /* 0x0ffffffe00047836 */ /* 0x001fcc0000000000 */
[----:B------:R0:W2:Y:S02]  /*00a0*/  F2I.FTZ.U32.TRUNC.NTZ R5, R4 ;  /* 0x0000000400057305 */ /* 0x0000a4000021f000 */
[----:B0-----:R-:W-:Y:S02]  /*00b0*/  IMAD.MOV.U32 R4, RZ, RZ, RZ ;  /* 0x000000ffff047224 */ /* 0x001fe400078e00ff */
[----:B--2---:R-:W-:-:S04]  /*00c0*/  IMAD.MOV R9, RZ, RZ, -R5 ;  /* 0x000000ffff097224 */ /* 0x004fc800078e0a05 */
[----:B------:R-:W-:-:S04]  /*00d0*/  IMAD R9, R9, R2, RZ ;  /* 0x0000000209097224 */ /* 0x000fc800078e02ff */
[----:B------:R-:W-:-:S04]  /*00e0*/  IMAD.HI.U32 R6, R5, R9, R4 ;  /* 0x0000000905067227 */ /* 0x000fc800078e0004 */
[----:B-1----:R-:W-:Y:S01]  /*00f0*/  IMAD R5, R7, UR4, R8 ;  /* 0x0000000407057c24 */ /* 0x002fe2000f8e0208 */
[----:B------:R-:W-:-:S03]  /*0100*/  UMOV UR4, URZ ;  /* 0x000000ff00047c82 */ /* 0x000fc60008000000 */
[----:B------:R-:W-:-:S04]  /*0110*/  IMAD.HI.U32 R0, R6, R5, RZ ;  /* 0x0000000506007227 */ /* 0x000fc800078e00ff */
[----:B------:R-:W-:-:S04]  /*0120*/  IMAD.MOV R7, RZ, RZ, -R0 ;  /* 0x000000ffff077224 */ /* 0x000fc800078e0a00 */
[----:B------:R-:W-:-:S05]  /*0130*/  IMAD R7, R2, R7, R5 ;  /* 0x0000000702077224 */ /* 0x000fca00078e0205 */
[----:B------:R-:W-:-:S13]  /*0140*/  ISETP.GE.U32.AND P0, PT, R7, R2, PT ;  /* 0x000000020700720c */ /* 0x000fda0003f06070 */
[----:B------:R-:W-:Y:S01]  /*0150*/  @P0 IADD3 R7, PT, PT, R7, -R2, RZ ;  /* 0x8000000207070210 */ /* 0x000fe20007ffe0ff */
[----:B------:R-:W-:-:S03]  /*0160*/  @P0 VIADD R0, R0, 0x1 ;  /* 0x0000000100000836 */ /* 0x000fc60000000000 */
[----:B------:R-:W-:-:S13]  /*0170*/  ISETP.GE.U32.AND P1, PT, R7, R2, PT ;  /* 0x000000020700720c */ /* 0x000fda0003f26070 */
[----:B------:R-:W-:Y:S01]  /*0180*/  @P1 VIADD R0, R0, 0x1 ;  /* 0x0000000100001836 */ /* 0x000fe20000000000 */
[----:B------:R-:W-:-:S04]  /*0190*/  @!P2 LOP3.LUT R0, RZ, R2, RZ, 0x33, !PT ;  /* 0x00000002ff00a212 */ /* 0x000fc800078e33ff */
[--C-:B------:R-:W-:Y:S01]  /*01a0*/  SHF.R.S32.HI R4, RZ, 0x1f, R0.reuse ;  /* 0x0000001fff047819 */ /* 0x100fe20000011400 */
[--C-:B------:R-:W-:Y:S01]  /*01b0*/  IMAD.MOV R6, RZ, RZ, -R0.reuse ;  /* 0x000000ffff067224 */ /* 0x100fe200078e0a00 */
[----:B------:R-:W-:-:S03]  /*01c0*/  IADD3 R14, P0, P1, R3, -0x1, R0 ;  /* 0xffffffff030e7810 */ /* 0x000fc6000791e000 */
[----:B------:R-:W-:Y:S01]  /*01d0*/  IMAD R2, R2, R6, R5 ;  /* 0x0000000602027224 */ /* 0x000fe200078e0205 */
[----:B------:R-:W-:-:S04]  /*01e0*/  IADD3.X R7, PT, PT, RZ, -0x1, R4, P0, P1 ;  /* 0xffffffffff077810 */ /* 0x000fc800007e2404 */
[----:B------:R-:W-:-:S13]  /*01f0*/  ISETP.NE.U32.AND P0, PT, R7, RZ, PT ;  /* 0x000000ff0700720c */ /* 0x000fda0003f05070 */
[----:B------:R-:W-:Y:S05]  /*0200*/  @P0 BRA `(.L_x_1) ;  /* 0x00000000004c0947 */ /* 0x000fea0003800000 */
[----:B------:R-:W0:Y:S01]  /*0210*/  I2F.U32.RP R5, R3 ;  /* 0x0000000300057306 */ /* 0x000e220000209000 */
[----:B------:R-:W-:Y:S01]  /*0220*/  ISETP.NE.U32.AND P1, PT, R3, RZ, PT ;  /* 0x000000ff0300720c */ /* 0x000fe20003f25070 */
[----:B------:R-:W-:-:S06]  /*0230*/  IMAD.MOV.U32 R15, RZ, RZ, RZ ;  /* 0x000000ffff0f7224 */ /* 0x000fcc00078e00ff */
[----:B0-----:R-:W0:Y:S02]  /*0240*/  MUFU.RCP R5, R5 ;  /* 0x0000000500057308 */ /* 0x001e240000001000 */
[----:B0-----:R-:W-:-:S06]  /*0250*/  IADD3 R6, PT, PT, R5, 0xffffffe, RZ ;  /* 0x0ffffffe05067810 */ /* 0x001fcc0007ffe0ff */
[----:B------:R0:W1:Y:S02]  /*0260*/  F2I.FTZ.U32.TRUNC.NTZ R7, R6 ;  /* 0x0000000600077305 */ /* 0x000064000021f000 */
[----:B0-----:R-:W-:Y:S02]  /*0270*/  IMAD.MOV.U32 R6, RZ, RZ, RZ ;  /* 0x000000ffff067224 */ /* 0x001fe400078e00ff */
[----:B-1----:R-:W-:-:S04]  /*0280*/  IMAD.MOV R8, RZ, RZ, -R7 ;  /* 0x000000ffff087224 */ /* 0x002fc800078e0a07 */
[----:B------:R-:W-:-:S04]  /*0290*/  IMAD R9, R8, R3, RZ ;  /* 0x0000000308097224 */ /* 0x000fc800078e02ff */
[----:B------:R-:W-:-:S06]  /*02a0*/  IMAD.HI.U32 R7, R7, R9, R6 ;  /* 0x0000000907077227 */ /* 0x000fcc00078e0006 */
[----:B------:R-:W-:-:S04]  /*02b0*/  IMAD.HI.U32 R7, R7, R14, RZ ;  /* 0x0000000e07077227 */ /* 0x000fc800078e00ff */
[----:B------:R-:W-:-:S04]  /*02c0*/  IMAD.MOV R7, RZ, RZ, -R7 ;  /* 0x000000ffff077224 */ /* 0x000fc800078e0a07 */
[----:B------:R-:W-:-:S05]  /*02d0*/  IMAD R14, R3, R7, R14 ;  /* 0x00000007030e7224 */ /* 0x000fca00078e020e */
[----:B------:R-:W-:-:S13]  /*02e0*/  ISETP.GE.U32.AND P0, PT, R14, R3, PT ;  /* 0x000000030e00720c */ /* 0x000fda0003f06070 */
[----:B------:R-:W-:-:S04]  /*02f0*/  @P0 IADD3 R14, PT, PT, R14, -R3, RZ ;  /* 0x800000030e0e0210 */ /* 0x000fc80007ffe0ff */
[----:B------:R-:W-:-:S13]  /*0300*/  ISETP.GE.U32.AND P0, PT, R14, R3, PT ;  /* 0x000000030e00720c */ /* 0x000fda0003f06070 */
[----:B------:R-:W-:Y:S01]  /*0310*/  @P0 IMAD.IADD R14, R14, 0x1, -R3 ;  /* 0x000000010e0e0824 */ /* 0x000fe200078e0a03 */
[----:B------:R-:W-:Y:S01]  /*0320*/  @!P1 LOP3.LUT R14, RZ, R3, RZ, 0x33, !PT ;  /* 0x00000003ff0e9212 */ /* 0x000fe200078e33ff */
[----:B------:R-:W-:Y:S06]  /*0330*/  BRA `(.L_x_2) ;  /* 0x00000000001c7947 */ /* 0x000fec0003800000 */
.L_x_1:
[----:B------:R-:W0:Y:S01]  /*0340*/  LDCU UR5, c[0x0][0x38c] ;  /* 0x00007180ff0577ac */ /* 0x000e220008000800 */
[----:B------:R-:W-:Y:S01]  /*0350*/  IMAD.MOV.U32 R5, RZ, RZ, R14 ;  /* 0x000000ffff057224 */ /* 0x000fe200078e000e */
[----:B------:R-:W-:Y:S02]  /*0360*/  MOV R8, 0x390 ;  /* 0x0000039000087802 */ /* 0x000fe40000000f00 */
[----:B0-----:R-:W-:-:S07]  /*0370*/  MOV R6, UR5 ;  /* 0x0000000500067c02 */ /* 0x001fce0008000f00 */
[----:B------:R-:W-:Y:S05]  /*0380*/  CALL.REL.NOINC `($__internal_0_$__cuda_sm20_rem_u64) ;  /* 0x00000008005c7944 */ /* 0x000fea0003c00000 */
[----:B------:R-:W-:Y:S02]  /*0390*/  IMAD.MOV.U32 R14, RZ, RZ, R6 ;  /* 0x000000ffff0e7224 */ /* 0x000fe400078e0006 */
[----:B------:R-:W-:-:S07]  /*03a0*/  IMAD.MOV.U32 R15, RZ, RZ, R7 ;  /* 0x000000ffff0f7224 */ /* 0x000fce00078e0007 */
.L_x_2:
[----:B------:R-:W-:Y:S05]  /*03b0*/  BSYNC.RECONVERGENT B0 ;  /* 0x0000000000007941 */ /* 0x000fea0003800200 */
.L_x_0:
[----:B------:R-:W-:Y:S01]  /*03c0*/  IADD3 R10, P0, PT, R0, 0x1, RZ ;  /* 0x00000001000a7810 */ /* 0x000fe20007f1e0ff */
[----:B------:R-:W-:Y:S04]  /*03d0*/  BSSY.RECONVERGENT B0, `(.L_x_3) ;  /* 0x000001f000007945 */ /* 0x000fe80003800200 */
[----:B------:R-:W-:-:S05]  /*03e0*/  IMAD.X R7, RZ, RZ, R4, P0 ;  /* 0x000000ffff077224 */ /* 0x000fca00000e0604 */
[----:B------:R-:W-:-:S13]  /*03f0*/  ISETP.NE.U32.AND P0, PT, R7, RZ, PT ;  /* 0x000000ff0700720c */ /* 0x000fda0003f05070 */
[----:B------:R-:W-:Y:S05]  /*0400*/  @P0 BRA `(.L_x_4) ;  /* 0x0000000000500947 */ /* 0x000fea0003800000 */
[----:B------:R-:W0:Y:S01]  /*0410*/  LDCU UR5, c[0x0][0x38c] ;  /* 0x00007180ff0577ac */ /* 0x000e220008000800 */
[----:B------:R-:W-:Y:S01]  /*0420*/  IMAD.MOV.U32 R11, RZ, RZ, RZ ;  /* 0x000000ffff0b7224 */ /* 0x000fe200078e00ff */
[----:B0-----:R-:W0:Y:S01]  /*0430*/  I2F.U32.RP R8, UR5 ;  /* 0x0000000500087d06 */ /* 0x001e220008209000 */
[----:B------:R-:W-:-:S07]  /*0440*/  ISETP.NE.U32.AND P1, PT, RZ, UR5, PT ;  /* 0x00000005ff007c0c */ /* 0x000fce000bf25070 */
[----:B0-----:R-:W0:Y:S02]  /*0450*/  MUFU.RCP R8, R8 ;  /* 0x0000000800087308 */ /* 0x001e240000001000 */
[----:B0-----:R-:W-:-:S06]  /*0460*/  IADD3 R6, PT, PT, R8, 0xffffffe, RZ ;  /* 0x0ffffffe08067810 */ /* 0x001fcc0007ffe0ff */
[----:B------:R0:W1:Y:S02]  /*0470*/  F2I.FTZ.U32.TRUNC.NTZ R7, R6 ;  /* 0x0000000600077305 */ /* 0x000064000021f000 */
[----:B0-----:R-:W-:Y:S02]  /*0480*/  IMAD.MOV.U32 R6, RZ, RZ, RZ ;  /* 0x000000ffff067224 */ /* 0x001fe400078e00ff */
[----:B-1----:R-:W-:-:S04]  /*0490*/  IMAD.MOV R5, RZ, RZ, -R7 ;  /* 0x000000ffff057224 */ /* 0x002fc800078e0a07 */
[----:B------:R-:W-:-:S04]  /*04a0*/  IMAD R5, R5, UR5, RZ ;  /* 0x0000000505057c24 */ /* 0x000fc8000f8e02ff */
[----:B------:R-:W-:-:S06]  /*04b0*/  IMAD.HI.U32 R5, R7, R5, R6 ;  /* 0x0000000507057227 */ /* 0x000fcc00078e0006 */
[----:B------:R-:W-:-:S04]  /*04c0*/  IMAD.HI.U32 R5, R5, R10, RZ ;  /* 0x0000000a05057227 */ /* 0x000fc800078e00ff */
[----:B------:R-:W-:-:S04]  /*04d0*/  IMAD.MOV R5, RZ, RZ, -R5 ;  /* 0x000000ffff057224 */ /* 0x000fc800078e0a05 */
[----:B------:R-:W-:-:S05]  /*04e0*/  IMAD R10, R5, UR5, R10 ;  /* 0x00000005050a7c24 */ /* 0x000fca000f8e020a */
[----:B------:R-:W-:-:S13]  /*04f0*/  ISETP.GE.U32.AND P0, PT, R10, UR5, PT ;  /* 0x000000050a007c0c */ /* 0x000fda000bf06070 */
[----:B------:R-:W-:-:S04]  /*0500*/  @P0 IADD3 R10, PT, PT, R10, -UR5, RZ ;  /* 0x800000050a0a0c10 */ /* 0x000fc8000fffe0ff */
[----:B------:R-:W-:-:S13]  /*0510*/  ISETP.GE.U32.AND P0, PT, R10, UR5, PT ;  /* 0x000000050a007c0c */ /* 0x000fda000bf06070 */
[----:B------:R-:W-:Y:S01]  /*0520*/  @P0 VIADD R10, R10, -UR5 ;  /* 0x800000050a0a0c36 */ /* 0x000fe20008000000 */
[----:B------:R-:W-:Y:S01]  /*0530*/  @!P1 LOP3.LUT R10, RZ, UR5, RZ, 0x33, !PT ;  /* 0x00000005ff0a9c12 */ /* 0x000fe2000f8e33ff */
[----:B------:R-:W-:Y:S06]  /*0540*/  BRA `(.L_x_5) ;  /* 0x00000000001c7947 */ /* 0x000fec0003800000 */
.L_x_4:
[----:B------:R-:W0:Y:S01]  /*0550*/  LDCU UR5, c[0x0][0x38c] ;  /* 0x00007180ff0577ac */ /* 0x000e220008000800 */
[----:B------:R-:W-:Y:S01]  /*0560*/  IMAD.MOV.U32 R5, RZ, RZ, R10 ;  /* 0x000000ffff057224 */ /* 0x000fe200078e000a */
[----:B------:R-:W-:Y:S02]  /*0570*/  MOV R8, 0x5a0 ;  /* 0x000005a000087802 */ /* 0x000fe40000000f00 */
[----:B0-----:R-:W-:-:S07]  /*0580*/  MOV R6, UR5 ;  /* 0x0000000500067c02 */ /* 0x001fce0008000f00 */
[----:B------:R-:W-:Y:S05]  /*0590*/  CALL.REL.NOINC `($__internal_0_$__cuda_sm20_rem_u64) ;  /* 0x0000000400d87944 */ /* 0x000fea0003c00000 */
[----:B------:R-:W-:Y:S02]  /*05a0*/  IMAD.MOV.U32 R10, RZ, RZ, R6 ;  /* 0x000000ffff0a7224 */ /* 0x000fe400078e0006 */
[----:B------:R-:W-:-:S07]  /*05b0*/  IMAD.MOV.U32 R11, RZ, RZ, R7 ;  /* 0x000000ffff0b7224 */ /* 0x000fce00078e0007 */
.L_x_5:
[----:B------:R-:W-:Y:S05]  /*05c0*/  BSYNC.RECONVERGENT B0 ;  /* 0x0000000000007941 */ /* 0x000fea0003800200 */
.L_x_3:
[----:B------:R-:W0:Y:S01]  /*05d0*/  LDC R9, c[0x0][0x388] ;  /* 0x0000e200ff097b82 */ /* 0x000e220000000800 */
[----:B------:R-:W1:Y:S01]  /*05e0*/  LDCU.64 UR6, c[0x0][0x358] ;  /* 0x00006b00ff0677ac */ /* 0x000e620008000a00 */
[----:B------:R-:W-:Y:S01]  /*05f0*/  BSSY.RECONVERGENT B0, `(.L_x_6) ;  /* 0x000001d000007945 */ /* 0x000fe20003800200 */
[----:B0-----:R-:W-:-:S04]  /*0600*/  IADD3 R8, P0, P1, R9, -0x1, R2 ;  /* 0xffffffff09087810 */ /* 0x001fc8000791e002 */
[----:B------:R-:W-:-:S04]  /*0610*/  IADD3.X R7, PT, PT, RZ, -0x1, RZ, P0, P1 ;  /* 0xffffffffff077810 */ /* 0x000fc800007e24ff */
[----:B------:R-:W-:-:S13]  /*0620*/  ISETP.NE.U32.AND P0, PT, R7, RZ, PT ;  /* 0x000000ff0700720c */ /* 0x000fda0003f05070 */
[----:B-1----:R-:W-:Y:S05]  /*0630*/  @P0 BRA `(.L_x_7) ;  /* 0x00000000004c0947 */ /* 0x002fea0003800000 */
[----:B------:R-:W0:Y:S01]  /*0640*/  I2F.U32.RP R12, R9 ;  /* 0x00000009000c7306 */ /* 0x000e220000209000 */
[----:B------:R-:W-:-:S07]  /*0650*/  ISETP.NE.U32.AND P1, PT, R9, RZ, PT ;  /* 0x000000ff0900720c */ /* 0x000fce0003f25070 */
[----:B0-----:R-:W0:Y:S02]  /*0660*/  MUFU.RCP R12, R12 ;  /* 0x0000000c000c7308 */ /* 0x001e240000001000 */
[----:B0-----:R-:W-:-:S06]  /*0670*/  VIADD R7, R12, 0xffffffe ;  /* 0x0ffffffe0c077836 */ /* 0x001fcc0000000000 */
[----:B------:R-:W0:Y:S02]  /*0680*/  F2I.FTZ.U32.TRUNC.NTZ R7, R7 ;  /* 0x0000000700077305 */ /* 0x000e24000021f000 */
[----:B0-----:R-:W-:-:S05]  /*0690*/  IADD3 R6, PT, PT, RZ, -R7, RZ ;  /* 0x80000007ff067210 */ /* 0x001fca0007ffe0ff */
[----:B------:R-:W-:Y:S02]  /*06a0*/  IMAD R5, R6, R9, RZ ;  /* 0x0000000906057224 */ /* 0x000fe400078e02ff */
[----:B------:R-:W-:-:S04]  /*06b0*/  IMAD.MOV.U32 R6, RZ, RZ, RZ ;  /* 0x000000ffff067224 */ /* 0x000fc800078e00ff */
[----:B------:R-:W-:-:S04]  /*06c0*/  IMAD.HI.U32 R5, R7, R5, R6 ;  /* 0x0000000507057227 */ /* 0x000fc800078e0006 */
[----:B------:R-:W-:Y:S02]  /*06d0*/  IMAD.MOV.U32 R7, RZ, RZ, RZ ;  /* 0x000000ffff077224 */ /* 0x000fe400078e00ff */
[----:B------:R-:W-:-:S04]  /*06e0*/  IMAD.HI.U32 R5, R5, R8, RZ ;  /* 0x0000000805057227 */ /* 0x000fc800078e00ff */
[----:B------:R-:W-:-:S04]  /*06f0*/  IMAD.MOV R5, RZ, RZ, -R5 ;  /* 0x000000ffff057224 */ /* 0x000fc800078e0a05 */
[----:B------:R-:W-:-:S05]  /*0700*/  IMAD R6, R9, R5, R8 ;  /* 0x0000000509067224 */ /* 0x000fca00078e0208 */
[----:B------:R-:W-:-:S13]  /*0710*/  ISETP.GE.U32.AND P0, PT, R6, R9, PT ;  /* 0x000000090600720c */ /* 0x000fda0003f06070 */
[----:B------:R-:W-:-:S05]  /*0720*/  @P0 IMAD.IADD R6, R6, 0x1, -R9 ;  /* 0x0000000106060824 */ /* 0x000fca00078e0a09 */
[----:B------:R-:W-:-:S13]  /*0730*/  ISETP.GE.U32.AND P0, PT, R6, R9, PT ;  /* 0x000000090600720c */ /* 0x000fda0003f06070 */
[-C--:B------:R-:W-:Y:S02]  /*0740*/  @P0 IADD3 R6, PT, PT, R6, -R9.reuse, RZ ;  /* 0x8000000906060210 */ /* 0x080fe40007ffe0ff */
[----:B------:R-:W-:Y:S01]  /*0750*/  @!P1 LOP3.LUT R6, RZ, R9, RZ, 0x33, !PT ;  /* 0x00000009ff069212 */ /* 0x000fe200078e33ff */
[----:B------:R-:W-:Y:S06]  /*0760*/  BRA `(.L_x_8) ;  /* 0x0000000000147947 */ /* 0x000fec0003800000 */
.L_x_7:
[----:B------:R-:W0:Y:S01]  /*0770*/  LDCU UR5, c[0x0][0x388] ;  /* 0x00007100ff0577ac */ /* 0x000e220008000800 */
[----:B------:R-:W-:Y:S01]  /*0780*/  IMAD.MOV.U32 R5, RZ, RZ, R8 ;  /* 0x000000ffff057224 */ /* 0x000fe200078e0008 */
[----:B------:R-:W-:Y:S01]  /*0790*/  MOV R8, 0x7c0 ;  /* 0x000007c000087802 */ /* 0x000fe20000000f00 */
[----:B0-----:R-:W-:-:S07]  /*07a0*/  IMAD.U32 R6, RZ, RZ, UR5 ;  /* 0x00000005ff067e24 */ /* 0x001fce000f8e00ff */
[----:B------:R-:W-:Y:S05]  /*07b0*/  CALL.REL.NOINC `($__internal_0_$__cuda_sm20_rem_u64) ;  /* 0x0000000400507944 */ /* 0x000fea0003c00000 */
.L_x_8:
[----:B------:R-:W-:Y:S05]  /*07c0*/  BSYNC.RECONVERGENT B0 ;  /* 0x0000000000007941 */ /* 0x000fea0003800200 */
.L_x_6:
[----:B------:R-:W0:Y:S01]  /*07d0*/  LDCU UR8, c[0x0][0x388] ;  /* 0x00007100ff0877ac */ /* 0x000e220008000800 */
[----:B------:R-:W-:Y:S01]  /*07e0*/  MOV R12, R6 ;  /* 0x00000006000c7202 */ /* 0x000fe20000000f00 */
[----:B------:R-:W-:Y:S01]  /*07f0*/  IMAD.MOV.U32 R13, RZ, RZ, R7 ;  /* 0x000000ffff0d7224 */ /* 0x000fe200078e0007 */
[----:B------:R-:W1:Y:S01]  /*0800*/  LDCU.64 UR4, c[0x0][0x380] ;  /* 0x00007000ff0477ac */ /* 0x000e620008000a00 */
[----:B------:R-:W-:Y:S02]  /*0810*/  IMAD.MOV.U32 R3, RZ, RZ, RZ ;  /* 0x000000ffff037224 */ /* 0x000fe400078e00ff */
[----:B0-----:R-:W-:-:S04]  /*0820*/  IMAD.WIDE.U32 R6, R14, UR8, R12 ;  /* 0x000000080e067c25 */ /* 0x001fc8000f8e000c */
[----:B------:R-:W-:Y:S01]  /*0830*/  IMAD R16, R15, UR8, RZ ;  /* 0x000000080f107c24 */ /* 0x000fe2000f8e02ff */
[----:B-1----:R-:W-:Y:S01]  /*0840*/  IADD3 R26, P0, PT, R6, UR4, RZ ;  /* 0x00000004061a7c10 */ /* 0x002fe2000ff1e0ff */
[----:B------:R-:W-:-:S03]  /*0850*/  IMAD.WIDE.U32 R8, R0, UR8, R12 ;  /* 0x0000000800087c25 */ /* 0x000fc6000f8e000c */
[----:B------:R-:W-:Y:S01]  /*0860*/  IADD3.X R27, PT, PT, R7, UR5, R16, P0, !PT ;  /* 0x00000005071b7c10 */ /* 0x000fe200087fe410 */
[----:B------:R-:W-:Y:S01]  /*0870*/  IMAD R15, R4, UR8, RZ ;  /* 0x00000008040f7c24 */ /* 0x000fe2000f8e02ff */
[----:B------:R-:W-:Y:S01]  /*0880*/  IADD3 R24, P0, PT, R8, UR4, RZ ;  /* 0x0000000408187c10 */ /* 0x000fe2000ff1e0ff */
[----:B------:R-:W-:Y:S01]  /*0890*/  IMAD.WIDE.U32 R4, R14, UR8, R2 ;  /* 0x000000080e047c25 */ /* 0x000fe2000f8e0002 */
[----:B------:R-:W-:Y:S01]  /*08a0*/  IADD3 R8, P1, PT, R2, 0x1, RZ ;  /* 0x0000000102087810 */ /* 0x000fe20007f3e0ff */
[----:B------:R-:W2:Y:S01]  /*08b0*/  LDG.E.U8 R17, desc[UR6][R26.64] ;  /* 0x000000061a117981 */ /* 0x000ea2000c1e1100 */
[----:B------:R-:W-:Y:S01]  /*08c0*/  IADD3.X R25, PT, PT, R9, UR5, R15, P0, !PT ;  /* 0x0000000509197c10 */ /* 0x000fe200087fe40f */
[----:B------:R-:W-:Y:S01]  /*08d0*/  IMAD.WIDE.U32 R12, R10, UR8, R12 ;  /* 0x000000080a0c7c25 */ /* 0x000fe2000f8e000c */
[----:B------:R-:W-:-:S03]  /*08e0*/  IADD3 R4, P0, PT, R4, UR4, RZ ;  /* 0x0000000404047c10 */ /* 0x000fc6000ff1e0ff */
[----:B------:R-:W-:Y:S01]  /*08f0*/  IMAD.X R9, RZ, RZ, RZ, P1 ;  /* 0x000000ffff097224 */ /* 0x000fe200008e06ff */
[----:B------:R-:W-:Y:S01]  /*0900*/  IADD3.X R5, PT, PT, R16, UR5, R5, P0, !PT ;  /* 0x0000000510057c10 */ /* 0x000fe200087fe405 */
[--C-:B------:R-:W-:Y:S01]  /*0910*/  IMAD.WIDE.U32 R6, R10, UR8, R2.reuse ;  /* 0x000000080a067c25 */ /* 0x100fe2000f8e0002 */
[----:B------:R-:W-:Y:S01]  /*0920*/  ISETP.NE.U32.AND P0, PT, R8, UR8, PT ;  /* 0x0000000808007c0c */ /* 0x000fe2000bf05070 */
[----:B------:R-:W2:Y:S01]  /*0930*/  LDG.E.U8 R24, desc[UR6][R24.64] ;  /* 0x0000000618187981 */ /* 0x000ea2000c1e1100 */
[----:B------:R-:W-:Y:S01]  /*0940*/  IADD3 R18, P2, PT, R12, UR4, RZ ;  /* 0x000000040c127c10 */ /* 0x000fe2000ff5e0ff */
[----:B------:R-:W-:Y:S01]  /*0950*/  IMAD.WIDE.U32 R2, R0, UR8, R2 ;  /* 0x0000000800027c25 */ /* 0x000fe2000f8e0002 */
[----:B------:R-:W-:Y:S01]  /*0960*/  ISETP.NE.AND.EX P0, PT, R9, RZ, PT, P0 ;  /* 0x000000ff0900720c */ /* 0x000fe20003f05300 */
[----:B------:R-:W3:Y:S02]  /*0970*/  LDG.E.U8 R4, desc[UR6][R4.64] ;  /* 0x0000000604047981 */ /* 0x000ee4000c1e1100 */
[----:B------:R-:W-:Y:S01]  /*0980*/  IMAD R11, R11, UR8, RZ ;  /* 0x000000080b0b7c24 */ /* 0x000fe2000f8e02ff */
[----:B------:R-:W-:-:S02]  /*0990*/  SEL R8, R8, RZ, P0 ;  /* 0x000000ff08087207 */ /* 0x000fc40000000000 */
[----:B------:R-:W-:Y:S02]  /*09a0*/  SEL R9, R9, RZ, P0 ;  /* 0x000000ff09097207 */ /* 0x000fe40000000000 */
[----:B------:R-:W-:Y:S02]  /*09b0*/  IADD3 R28, PT, PT, R15, R3, RZ ;  /* 0x000000030f1c7210 */ /* 0x000fe40007ffe0ff */
[----:B------:R-:W-:Y:S01]  /*09c0*/  IADD3 R12, P0, PT, R2, UR4, RZ ;  /* 0x00000004020c7c10 */ /* 0x000fe2000ff1e0ff */
[----:B------:R-:W-:Y:S01]  /*09d0*/  IMAD.WIDE.U32 R20, R14, UR8, R8 ;  /* 0x000000080e147c25 */ /* 0x000fe2000f8e0008 */
[----:B------:R-:W-:Y:S02]  /*09e0*/  IADD3.X R19, PT, PT, R13, UR5, R11, P2, !PT ;  /* 0x000000050d137c10 */ /* 0x000fe400097fe40b */
[----:B------:R-:W-:Y:S01]  /*09f0*/  IADD3.X R13, PT, PT, R28, UR5, RZ, P0, !PT ;  /* 0x000000051c0d7c10 */ /* 0x000fe200087fe4ff */
[--C-:B------:R-:W-:Y:S01]  /*0a00*/  IMAD.WIDE.U32 R22, R10, UR8, R8.reuse ;  /* 0x000000080a167c25 */ /* 0x100fe2000f8e0008 */
[----:B------:R-:W-:Y:S01]  /*0a10*/  IADD3 R6, P2, PT, R6, UR4, RZ ;  /* 0x0000000406067c10 */ /* 0x000fe2000ff5e0ff */
[----:B------:R-:W2:Y:S02]  /*0a20*/  LDG.E.U8 R18, desc[UR6][R18.64] ;  /* 0x0000000612127981 */ /* 0x000ea4000c1e1100 */
[----:B------:R-:W-:Y:S01]  /*0a30*/  IMAD.WIDE.U32 R8, R0, UR8, R8 ;  /* 0x0000000800087c25 */ /* 0x000fe2000f8e0008 */
[----:B------:R-:W-:Y:S01]  /*0a40*/  IADD3.X R7, PT, PT, R11, UR5, R7, P2, !PT ;  /* 0x000000050b077c10 */ /* 0x000fe200097fe407 */
[----:B------:R-:W4:Y:S01]  /*0a50*/  LDG.E.U8 R12, desc[UR6][R12.64] ;  /* 0x000000060c0c7981 */ /* 0x000f22000c1e1100 */
[----:B------:R-:W-:-:S02]  /*0a60*/  IADD3 R20, P0, PT, R20, UR4, RZ ;  /* 0x0000000414147c10 */ /* 0x000fc4000ff1e0ff */
[----:B------:R-:W-:Y:S02]  /*0a70*/  IADD3 R8, P1, PT, R8, UR4, RZ ;  /* 0x0000000408087c10 */ /* 0x000fe4000ff3e0ff */
[----:B------:R-:W-:Y:S01]  /*0a80*/  IADD3.X R21, PT, PT, R16, UR5, R21, P0, !PT ;  /* 0x0000000510157c10 */ /* 0x000fe200087fe415 */
[----:B------:R-:W3:Y:S01]  /*0a90*/  LDG.E.U8 R7, desc[UR6][R6.64] ;  /* 0x0000000606077981 */ /* 0x000ee2000c1e1100 */
[----:B------:R-:W-:Y:S02]  /*0aa0*/  IADD3 R10, P0, PT, R22, UR4, RZ ;  /* 0x00000004160a7c10 */ /* 0x000fe4000ff1e0ff */
[----:B------:R-:W-:Y:S02]  /*0ab0*/  IADD3.X R9, PT, PT, R15, UR5, R9, P1, !PT ;  /* 0x000000050f097c10 */ /* 0x000fe40008ffe409 */
[----:B------:R-:W-:Y:S01]  /*0ac0*/  IADD3.X R11, PT, PT, R11, UR5, R23, P0, !PT ;  /* 0x000000050b0b7c10 */ /* 0x000fe200087fe417 */
[----:B------:R-:W5:Y:S04]  /*0ad0*/  LDG.E.U8 R21, desc[UR6][R20.64] ;  /* 0x0000000614157981 */ /* 0x000f68000c1e1100 */
[----:B------:R-:W5:Y:S04]  /*0ae0*/  LDG.E.U8 R8, desc[UR6][R8.64] ;  /* 0x0000000608087981 */ /* 0x000f68000c1e1100 */
[----:B------:R-:W5:Y:S01]  /*0af0*/  LDG.E.U8 R11, desc[UR6][R10.64] ;  /* 0x000000060a0b7981 */ /* 0x000f62000c1e1100 */
[----:B--2---:R-:W-:-:S02]  /*0b00*/  IADD3 R17, PT, PT, R18, R24, R17 ;  /* 0x0000001812117210 */ /* 0x004fc40007ffe011 */
[----:B----4-:R-:W-:Y:S02]  /*0b10*/  ISETP.NE.AND P0, PT, R12, 0x1, PT ;  /* 0x000000010c00780c */ /* 0x010fe40003f05270 */
[----:B---3--:R-:W-:-:S04]  /*0b20*/  IADD3 R4, PT, PT, R7, R17, R4 ;  /* 0x0000001107047210 */ /* 0x008fc80007ffe004 */
[----:B-----5:R-:W-:-:S05]  /*0b30*/  IADD3 R4, PT, PT, R8, R4, R21 ;  /* 0x0000000408047210 */ /* 0x020fca0007ffe015 */
[----:B------:R-:W-:Y:S02]  /*0b40*/  IMAD.IADD R4, R4, 0x1, R11 ;  /* 0x0000000104047824 */ /* 0x000fe400078e020b */
[----:B------:R-:W-:Y:S05]  /*0b50*/  @P0 BRA `(.L_x_9) ;  /* 0x0000000000340947 */ /* 0x000fea0003800000 */
[----:B------:R-:W-:-:S04]  /*0b60*/  LOP3.LUT R0, R4, 0xfffffffe, RZ, 0xc0, !PT ;  /* 0xfffffffe04007812 */ /* 0x000fc800078ec0ff */
[----:B------:R-:W-:Y:S01]  /*0b70*/  ISETP.NE.AND P0, PT, R0, 0x2, PT ;  /* 0x000000020000780c */ /* 0x000fe20003f05270 */
[----:B------:R-:W-:-:S12]  /*0b80*/  IMAD.MOV.U32 R0, RZ, RZ, 0x1 ;  /* 0x00000001ff007424 */ /* 0x000fd800078e00ff */
[----:B------:R-:W0:Y:S02]  /*0b90*/  @!P0 LDC.64 R4, c[0x0][0x390] ;  /* 0x0000e400ff048b82 */ /* 0x000e240000000a00 */
[----:B0-----:R-:W-:-:S05]  /*0ba0*/  @!P0 IADD3 R4, P1, PT, R2, R4, RZ ;  /* 0x0000000402048210 */ /* 0x001fca0007f3e0ff */
[----:B------:R-:W-:-:S05]  /*0bb0*/  @!P0 IMAD.X R5, R28, 0x1, R5, P1 ;  /* 0x000000011c058824 */ /* 0x000fca00008e0605 */
[----:B------:R0:W-:Y:S01]  /*0bc0*/  @!P0 STG.E.U8 desc[UR6][R4.64], R0 ;  /* 0x0000000004008986 */ /* 0x0001e2000c101106 */
[----:B------:R-:W-:Y:S05]  /*0bd0*/  @!P0 EXIT ;  /* 0x000000000000894d */ /* 0x000fea0003800000 */
[----:B------:R-:W1:Y:S02]  /*0be0*/  LDCU.64 UR4, c[0x0][0x390] ;  /* 0x00007200ff0477ac */ /* 0x000e640008000a00 */
[----:B-1----:R-:W-:-:S04]  /*0bf0*/  IADD3 R2, P0, PT, R2, UR4, RZ ;  /* 0x0000000402027c10 */ /* 0x002fc8000ff1e0ff */
[----:B------:R-:W-:-:S05]  /*0c00*/  IADD3.X R3, PT, PT, R28, UR5, RZ, P0, !PT ;  /* 0x000000051c037c10 */ /* 0x000fca00087fe4ff */
[----:B------:R-:W-:Y:S01]  /*0c10*/  STG.E.U8 desc[UR6][R2.64], RZ ;  /* 0x000000ff02007986 */ /* 0x000fe2000c101106 */
[----:B------:R-:W-:Y:S05]  /*0c20*/  EXIT ;  /* 0x000000000000794d */ /* 0x000fea0003800000 */
.L_x_9:
[----:B------:R-:W-:Y:S01]  /*0c30*/  ISETP.NE.AND P0, PT, R4, 0x3, PT ;  /* 0x000000030400780c */ /* 0x000fe20003f05270 */
[----:B------:R-:W-:-:S03]  /*0c40*/  HFMA2 R0, -RZ, RZ, 0, 5.9604644775390625e-08 ;  /* 0x00000001ff007431 */ /* 0x000fc600000001ff */
[----:B------:R-:W-:-:S13]  /*0c50*/  ISETP.NE.AND P0, PT, R4, 0x6, P0 ;  /* 0x000000060400780c */ /* 0x000fda0000705270 */
        /* <DEDUP_REMOVED lines=10> */
        .weak           $__internal_0_$__cuda_sm20_rem_u64
        .type           $__internal_0_$__cuda_sm20_rem_u64,@function
        .size           $__internal_0_$__cuda_sm20_rem_u64,(.L_x_11 - $__internal_0_$__cuda_sm20_rem_u64)
$__internal_0_$__cuda_sm20_rem_u64:
[----:B------:R-:W-:Y:S02]  /*0d00*/  IMAD.U32 R19, RZ, RZ, UR4 ;  /* 0x00000004ff137e24 */ /* 0x000fe4000f8e00ff */
[----:B------:R-:W-:-:S04]  /*0d10*/  IMAD.MOV.U32 R18, RZ, RZ, R6 ;  /* 0x000000ffff127224 */ /* 0x000fc800078e0006 */
[----:B------:R-:W0:Y:S08]  /*0d20*/  I2F.U64.RP R9, R18 ;  /* 0x0000001200097312 */ /* 0x000e300000309000 */
[----:B0-----:R-:W0:Y:S02]  /*0d30*/  MUFU.RCP R9, R9 ;  /* 0x0000000900097308 */ /* 0x001e240000001000 */
[----:B0-----:R-:W-:-:S06]  /*0d40*/  IADD3 R12, PT, PT, R9, 0x1ffffffe, RZ ;  /* 0x1ffffffe090c7810 */ /* 0x001fcc0007ffe0ff */
[----:B------:R-:W0:Y:S02]  /*0d50*/  F2I.U64.TRUNC R12, R12 ;  /* 0x0000000c000c7311 */ /* 0x000e24000020d800 */
[----:B0-----:R-:W-:-:S04]  /*0d60*/  IMAD.WIDE.U32 R16, R12, R6, RZ ;  /* 0x000000060c107225 */ /* 0x001fc800078e00ff */
[----:B------:R-:W-:Y:S01]  /*0d70*/  IMAD R17, R12, UR4, R17 ;  /* 0x000000040c117c24 */ /* 0x000fe2000f8e0211 */
[----:B------:R-:W-:-:S03]  /*0d80*/  IADD3 R21, P0, PT, RZ, -R16, RZ ;  /* 0x80000010ff157210 */ /* 0x000fc60007f1e0ff */
[----:B------:R-:W-:Y:S02]  /*0d90*/  IMAD R17, R13, R6, R17 ;  /* 0x000000060d117224 */ /* 0x000fe400078e0211 */
[----:B------:R-:W-:-:S04]  /*0da0*/  IMAD.HI.U32 R16, R12, R21, RZ ;  /* 0x000000150c107227 */ /* 0x000fc800078e00ff */
[----:B------:R-:W-:Y:S02]  /*0db0*/  IMAD.X R23, RZ, RZ, ~R17, P0 ;  /* 0x000000ffff177224 */ /* 0x000fe400000e0e11 */
[----:B------:R-:W-:Y:S02]  /*0dc0*/  IMAD.MOV.U32 R17, RZ, RZ, R12 ;  /* 0x000000ffff117224 */ /* 0x000fe400078e000c */
[-C--:B------:R-:W-:Y:S02]  /*0dd0*/  IMAD R19, R13, R23.reuse, RZ ;  /* 0x000000170d137224 */ /* 0x080fe400078e02ff */
[----:B------:R-:W-:-:S04]  /*0de0*/  IMAD.WIDE.U32 R16, P0, R12, R23, R16 ;  /* 0x000000170c107225 */ /* 0x000fc80007800010 */
[----:B------:R-:W-:-:S04]  /*0df0*/  IMAD.HI.U32 R9, R13, R23, RZ ;  /* 0x000000170d097227 */ /* 0x000fc800078e00ff */
[----:B------:R-:W-:-:S04]  /*0e00*/  IMAD.HI.U32 R16, P1, R13, R21, R16 ;  /* 0x000000150d107227 */ /* 0x000fc80007820010 */
[----:B------:R-:W-:Y:S01]  /*0e10*/  IMAD.X R9, R9, 0x1, R13, P0 ;  /* 0x0000000109097824 */ /* 0x000fe200000e060d */
[----:B------:R-:W-:-:S04]  /*0e20*/  IADD3 R17, P2, PT, R19, R16, RZ ;  /* 0x0000001013117210 */ /* 0x000fc80007f5e0ff */
[----:B------:R-:W-:Y:S01]  /*0e30*/  IADD3.X R9, PT, PT, RZ, RZ, R9, P2, P1 ;  /* 0x000000ffff097210 */ /* 0x000fe200017e2409 */
[----:B------:R-:W-:-:S04]  /*0e40*/  IMAD.WIDE.U32 R12, R17, R6, RZ ;  /* 0x00000006110c7225 */ /* 0x000fc800078e00ff */
[----:B------:R-:W-:Y:S01]  /*0e50*/  IMAD R13, R17, UR4, R13 ;  /* 0x00000004110d7c24 */ /* 0x000fe2000f8e020d */
[----:B------:R-:W-:-:S03]  /*0e60*/  IADD3 R19, P0, PT, RZ, -R12, RZ ;  /* 0x8000000cff137210 */ /* 0x000fc60007f1e0ff */
[----:B------:R-:W-:Y:S02]  /*0e70*/  IMAD R13, R9, R6, R13 ;  /* 0x00000006090d7224 */ /* 0x000fe400078e020d */
[----:B------:R-:W-:-:S03]  /*0e80*/  IMAD.HI.U32 R16, R17, R19, RZ ;  /* 0x0000001311107227 */ /* 0x000fc600078e00ff */
[----:B------:R-:W-:-:S05]  /*0e90*/  IADD3.X R12, PT, PT, RZ, ~R13, RZ, P0, !PT ;  /* 0x8000000dff0c7210 */ /* 0x000fca00007fe4ff */
[----:B------:R-:W-:-:S04]  /*0ea0*/  IMAD.WIDE.U32 R16, P0, R17, R12, R16 ;  /* 0x0000000c11107225 */ /* 0x000fc80007800010 */
[C---:B------:R-:W-:Y:S02]  /*0eb0*/  IMAD R13, R9.reuse, R12, RZ ;  /* 0x0000000c090d7224 */ /* 0x040fe400078e02ff */
[----:B------:R-:W-:-:S04]  /*0ec0*/  IMAD.HI.U32 R16, P1, R9, R19, R16 ;  /* 0x0000001309107227 */ /* 0x000fc80007820010 */
[----:B------:R-:W-:Y:S01]  /*0ed0*/  IMAD.HI.U32 R12, R9, R12, RZ ;  /* 0x0000000c090c7227 */ /* 0x000fe200078e00ff */
[----:B------:R-:W-:-:S03]  /*0ee0*/  IADD3 R16, P2, PT, R13, R16, RZ ;  /* 0x000000100d107210 */ /* 0x000fc60007f5e0ff */
[----:B------:R-:W-:Y:S02]  /*0ef0*/  IMAD.X R9, R12, 0x1, R9, P0 ;  /* 0x000000010c097824 */ /* 0x000fe400000e0609 */
[----:B------:R-:W-:-:S03]  /*0f00*/  IMAD.HI.U32 R12, R16, R5, RZ ;  /* 0x00000005100c7227 */ /* 0x000fc600078e00ff */
[----:B------:R-:W-:Y:S01]  /*0f10*/  IADD3.X R18, PT, PT, RZ, RZ, R9, P2, P1 ;  /* 0x000000ffff127210 */ /* 0x000fe200017e2409 */
[----:B------:R-:W-:Y:S02]  /*0f20*/  IMAD.MOV.U32 R13, RZ, RZ, RZ ;  /* 0x000000ffff0d7224 */ /* 0x000fe400078e00ff */
[----:B------:R-:W-:-:S04]  /*0f30*/  IMAD.WIDE.U32 R12, R16, R7, R12 ;  /* 0x00000007100c7225 */ /* 0x000fc800078e000c */
[C---:B------:R-:W-:Y:S02]  /*0f40*/  IMAD R17, R18.reuse, R7, RZ ;  /* 0x0000000712117224 */ /* 0x040fe400078e02ff */
[----:B------:R-:W-:-:S04]  /*0f50*/  IMAD.HI.U32 R12, P0, R18, R5, R12 ;  /* 0x00000005120c7227 */ /* 0x000fc8000780000c */
[----:B------:R-:W-:Y:S01]  /*0f60*/  IMAD.HI.U32 R9, R18, R7, RZ ;  /* 0x0000000712097227 */ /* 0x000fe200078e00ff */
[----:B------:R-:W-:-:S03]  /*0f70*/  IADD3 R17, P1, PT, R17, R12, RZ ;  /* 0x0000000c11117210 */ /* 0x000fc60007f3e0ff */
[----:B------:R-:W-:Y:S02]  /*0f80*/  IMAD.X R9, RZ, RZ, R9, P0 ;  /* 0x000000ffff097224 */ /* 0x000fe400000e0609 */
[----:B------:R-:W-:-:S03]  /*0f90*/  IMAD.WIDE.U32 R12, R17, R6, RZ ;  /* 0x00000006110c7225 */ /* 0x000fc600078e00ff */
[----:B------:R-:W-:Y:S01]  /*0fa0*/  IADD3.X R9, PT, PT, RZ, R9, RZ, P1, !PT ;  /* 0x00000009ff097210 */ /* 0x000fe20000ffe4ff */
[----:B------:R-:W-:Y:S01]  /*0fb0*/  IMAD R17, R17, UR4, R13 ;  /* 0x0000000411117c24 */ /* 0x000fe2000f8e020d */
[----:B------:R-:W-:-:S03]  /*0fc0*/  IADD3 R5, P1, PT, -R12, R5, RZ ;  /* 0x000000050c057210 */ /* 0x000fc60007f3e1ff */
[-C--:B------:R-:W-:Y:S01]  /*0fd0*/  IMAD R12, R9, R6.reuse, R17 ;  /* 0x00000006090c7224 */ /* 0x080fe200078e0211 */
[----:B------:R-:W-:-:S03]  /*0fe0*/  ISETP.GE.U32.AND P0, PT, R5, R6, PT ;  /* 0x000000060500720c */ /* 0x000fc60003f06070 */
[----:B------:R-:W-:Y:S01]  /*0ff0*/  IMAD.X R7, R7, 0x1, ~R12, P1 ;  /* 0x0000000107077824 */ /* 0x000fe200008e0e0c */
[----:B------:R-:W-:-:S04]  /*1000*/  IADD3 R9, P1, PT, -R6, R5, RZ ;  /* 0x0000000506097210 */ /* 0x000fc80007f3e1ff */
[C---:B------:R-:W-:Y:S02]  /*1010*/  ISETP.GE.U32.AND.EX P0, PT, R7.reuse, UR4, PT, P0 ;  /* 0x0000000407007c0c */ /* 0x040fe4000bf06100 */
[----:B------:R-:W-:Y:S02]  /*1020*/  IADD3.X R12, PT, PT, R7, ~UR4, RZ, P1, !PT ;  /* 0x80000004070c7c10 */ /* 0x000fe40008ffe4ff */
[----:B------:R-:W-:Y:S02]  /*1030*/  SEL R9, R9, R5, P0 ;  /* 0x0000000509097207 */ /* 0x000fe40000000000 */
[----:B------:R-:W-:Y:S02]  /*1040*/  SEL R12, R12, R7, P0 ;  /* 0x000000070c0c7207 */ /* 0x000fe40000000000 */
[----:B------:R-:W-:Y:S02]  /*1050*/  ISETP.GE.U32.AND P0, PT, R9, R6, PT ;  /* 0x000000060900720c */ /* 0x000fe40003f06070 */
[----:B------:R-:W-:-:S02]  /*1060*/  IADD3 R5, P2, PT, -R6, R9, RZ ;  /* 0x0000000906057210 */ /* 0x000fc40007f5e1ff */
[----:B------:R-:W-:Y:S02]  /*1070*/  ISETP.GE.U32.AND.EX P0, PT, R12, UR4, PT, P0 ;  /* 0x000000040c007c0c */ /* 0x000fe4000bf06100 */
[----:B------:R-:W-:Y:S02]  /*1080*/  ISETP.NE.U32.AND P1, PT, R6, RZ, PT ;  /* 0x000000ff0600720c */ /* 0x000fe40003f25070 */
[----:B------:R-:W-:Y:S02]  /*1090*/  IADD3.X R7, PT, PT, R12, ~UR4, RZ, P2, !PT ;  /* 0x800000040c077c10 */ /* 0x000fe400097fe4ff */
[----:B------:R-:W-:Y:S01]  /*10a0*/  SEL R6, R5, R9, P0 ;  /* 0x0000000905067207 */ /* 0x000fe20000000000 */
[----:B------:R-:W-:Y:S01]  /*10b0*/  IMAD.MOV.U32 R9, RZ, RZ, 0x0 ;  /* 0x00000000ff097424 */ /* 0x000fe200078e00ff */
[----:B------:R-:W-:Y:S02]  /*10c0*/  ISETP.NE.AND.EX P1, PT, RZ, UR4, PT, P1 ;  /* 0x00000004ff007c0c */ /* 0x000fe4000bf25310 */
[----:B------:R-:W-:-:S02]  /*10d0*/  SEL R7, R7, R12, P0 ;  /* 0x0000000c07077207 */ /* 0x000fc40000000000 */
[----:B------:R-:W-:Y:S02]  /*10e0*/  SEL R6, R6, 0xffffffff, P1 ;  /* 0xffffffff06067807 */ /* 0x000fe40000800000 */
[----:B------:R-:W-:Y:S01]  /*10f0*/  SEL R7, R7, 0xffffffff, P1 ;  /* 0xffffffff07077807 */ /* 0x000fe20000800000 */
[----:B------:R-:W-:Y:S06]  /*1100*/  RET.REL.NODEC R8 `(_Z9HL_kernelPKhjjPh) ;  /* 0xffffffec08bc7950 */ /* 0x000fec0003c3ffff */
.L_x_10:
[----:B------:R-:W-:-:S00]  /*1110*/  BRA `(.L_x_10) ;  /* 0xfffffffc00fc7947 */ /* 0x000fc0000383ffff */
[----:B------:R-:W-:-:S00]  /*1120*/  NOP ;  /* 0x0000000000007918 */ /* 0x000fc00000000000 */
        /* <DEDUP_REMOVED lines=13> */
.L_x_11:


//--------------------- .nv.shared.reserved.0     --------------------------
	.section	.nv.shared.reserved.0,"aw",@nobits
	.weak		__nv_reservedSMEM_offset_0_alias
	.size		__nv_reservedSMEM_offset_0_alias, 0, 64
	.other		__nv_reservedSMEM_offset_0_alias,@"STO_CUDA_RESERVED_SHARED STV_DEFAULT"
__nv_reservedSMEM_offset_0_alias:
	.zero		0
	.zero		64


//--------------------- .nv.constant0._Z9HL_kernelPKhjjPh --------------------------
	.section	.nv.constant0._Z9HL_kernelPKhjjPh,"a",@progbits
	.sectionflags	@""
	.align	4
.nv.constant0._Z9HL_kernelPKhjjPh:
	.zero		920


//--------------------- SYMBOLS --------------------------

	.type		.nv.reservedSmem.offset0,@object
	.size		.nv.reservedSmem.offset0,0x4
